	.version 1.4
	.target sm_10, map_f64_to_f32
	// compiled with /pkgs/nvidia-cuda/5.5/open64/lib//be
	// nvopencc 4.1 built on 2013-07-17

	//-----------------------------------------------------------
	// Compiling /tmp/tmpxft_000009ae_00000000-9_vector_addition.cpp3.i (/tmp/ccBI#.Ruromx)
	//-----------------------------------------------------------

	//-----------------------------------------------------------
	// Options:
	//-----------------------------------------------------------
	//  Target:ptx, ISA:sm_10, Endian:little, Pointer Size:64
	//  -O3	(Optimization level)
	//  -g0	(Debug level)
	//  -m2	(Report advisories)
	//-----------------------------------------------------------

	.file	1	"<command-line>"
	.file	2	"/usr/include/stdc-predef.h"
	.file	3	"/tmp/tmpxft_000009ae_00000000-8_vector_addition.cudafe2.gpu"
	.file	4	"/usr/lib/gcc/x86_64-linux-gnu/4.8/include/stddef.h"
	.file	5	"/pkgs/nvidia-cuda/5.5/bin/..//include/crt/device_runtime.h"
	.file	6	"/pkgs/nvidia-cuda/5.5/bin/..//include/host_defines.h"
	.file	7	"/pkgs/nvidia-cuda/5.5/bin/..//include/builtin_types.h"
	.file	8	"/pkgs/nvidia-cuda/5.5/include/device_types.h"
	.file	9	"/pkgs/nvidia-cuda/5.5/include/driver_types.h"
	.file	10	"/pkgs/nvidia-cuda/5.5/include/surface_types.h"
	.file	11	"/pkgs/nvidia-cuda/5.5/include/texture_types.h"
	.file	12	"/pkgs/nvidia-cuda/5.5/include/vector_types.h"
	.file	13	"/pkgs/nvidia-cuda/5.5/bin/..//include/device_launch_parameters.h"
	.file	14	"/pkgs/nvidia-cuda/5.5/include/crt/storage_class.h"
	.file	15	"vector_addition.cu"
	.file	16	"/pkgs/nvidia-cuda/5.5/bin/..//include/common_functions.h"
	.file	17	"/pkgs/nvidia-cuda/5.5/include/math_functions.h"
	.file	18	"/pkgs/nvidia-cuda/5.5/include/math_constants.h"
	.file	19	"/pkgs/nvidia-cuda/5.5/include/device_functions.h"
	.file	20	"/pkgs/nvidia-cuda/5.5/include/sm_11_atomic_functions.h"
	.file	21	"/pkgs/nvidia-cuda/5.5/include/sm_12_atomic_functions.h"
	.file	22	"/pkgs/nvidia-cuda/5.5/include/sm_13_double_functions.h"
	.file	23	"/pkgs/nvidia-cuda/5.5/include/sm_20_atomic_functions.h"
	.file	24	"/pkgs/nvidia-cuda/5.5/include/sm_32_atomic_functions.h"
	.file	25	"/pkgs/nvidia-cuda/5.5/include/sm_35_atomic_functions.h"
	.file	26	"/pkgs/nvidia-cuda/5.5/include/sm_20_intrinsics.h"
	.file	27	"/pkgs/nvidia-cuda/5.5/include/sm_30_intrinsics.h"
	.file	28	"/pkgs/nvidia-cuda/5.5/include/sm_32_intrinsics.h"
	.file	29	"/pkgs/nvidia-cuda/5.5/include/sm_35_intrinsics.h"
	.file	30	"/pkgs/nvidia-cuda/5.5/include/surface_functions.h"
	.file	31	"/pkgs/nvidia-cuda/5.5/include/texture_fetch_functions.h"
	.file	32	"/pkgs/nvidia-cuda/5.5/include/texture_indirect_functions.h"
	.file	33	"/pkgs/nvidia-cuda/5.5/include/surface_indirect_functions.h"
	.file	34	"/pkgs/nvidia-cuda/5.5/include/math_functions_dbl_ptx1.h"


	.entry _Z18add_vectors_kernelPiS_S_i (
		.param .u64 __cudaparm__Z18add_vectors_kernelPiS_S_i_result,
		.param .u64 __cudaparm__Z18add_vectors_kernelPiS_S_i_a,
		.param .u64 __cudaparm__Z18add_vectors_kernelPiS_S_i_b,
		.param .s32 __cudaparm__Z18add_vectors_kernelPiS_S_i_n)
	{
	.reg .u16 %rh<4>;
	.reg .u32 %r<9>;
	.reg .u64 %rd<10>;
	.reg .pred %p<3>;
	.loc	15	14	0
$LDWbegin__Z18add_vectors_kernelPiS_S_i:
	mov.u16 	%rh1, %ctaid.x;
	mov.u16 	%rh2, %ntid.x;
	mul.wide.u16 	%r1, %rh1, %rh2;
	cvt.u32.u16 	%r2, %tid.x;
	add.u32 	%r3, %r2, %r1;
	ld.param.s32 	%r4, [__cudaparm__Z18add_vectors_kernelPiS_S_i_n];
	setp.le.s32 	%p1, %r4, %r3;
	@%p1 bra 	$Lt_0_1026;
	.loc	15	20	0
	cvt.s64.s32 	%rd1, %r3;
	mul.wide.s32 	%rd2, %r3, 4;
	ld.param.u64 	%rd3, [__cudaparm__Z18add_vectors_kernelPiS_S_i_a];
	add.u64 	%rd4, %rd3, %rd2;
	ld.global.s32 	%r5, [%rd4+0];
	ld.param.u64 	%rd5, [__cudaparm__Z18add_vectors_kernelPiS_S_i_b];
	add.u64 	%rd6, %rd5, %rd2;
	ld.global.s32 	%r6, [%rd6+0];
	add.s32 	%r7, %r5, %r6;
	ld.param.u64 	%rd7, [__cudaparm__Z18add_vectors_kernelPiS_S_i_result];
	add.u64 	%rd8, %rd7, %rd2;
	st.global.s32 	[%rd8+0], %r7;
$Lt_0_1026:
	.loc	15	21	0
	exit;
$LDWend__Z18add_vectors_kernelPiS_S_i:
	} // _Z18add_vectors_kernelPiS_S_i



// ===== COMPILED SASS (sm_100) =====

	.target	sm_100

	.elftype	@"ET_EXEC"


//--------------------- .note.nv.tkinfo           --------------------------
	.section	.note.nv.tkinfo,"",@"SHT_NOTE"
	.sectionflags	@"SHF_NOTE_NV_TKINFO"
	.tkinfo
        /*0018*/ 	.word	0x00000002
        /*0030*/ 	.string	""
        /*0030*/ 	.string	"ptxas"
        /*0030*/ 	.string	"Cuda compilation tools, release 13.0, V13.0.88"
        /*0030*/ 	.string	"Build cuda_13.0.r13.0/compiler.36424714_0"
        /*0030*/ 	.string	"-arch sm_100 "



//--------------------- .note.nv.cuinfo           --------------------------
	.section	.note.nv.cuinfo,"",@"SHT_NOTE"
	.sectionflags	@"SHF_NOTE_NV_CUINFO"
        /*0018*/ 	.short	0x0002
        /*001a*/ 	.short	0x000a
        /*001c*/ 	.short	0x0082
	.zero		2


//--------------------- .nv.info                  --------------------------
	.section	.nv.info,"",@"SHT_CUDA_INFO"
	.align	4


	//----- nvinfo : EIATTR_REGCOUNT
	.align		4
        /*0000*/ 	.byte	0x04, 0x2f
        /*0002*/ 	.short	(.L_1 - .L_0)
	.align		4
.L_0:
        /*0004*/ 	.word	index@(_Z18add_vectors_kernelPiS_S_i)
        /*0008*/ 	.word	0x0000000c


	//----- nvinfo : EIATTR_FRAME_SIZE
	.align		4
.L_1:
        /*000c*/ 	.byte	0x04, 0x11
        /*000e*/ 	.short	(.L_3 - .L_2)
	.align		4
.L_2:
        /*0010*/ 	.word	index@(_Z18add_vectors_kernelPiS_S_i)
        /*0014*/ 	.word	0x00000000


	//----- nvinfo : EIATTR_MIN_STACK_SIZE
	.align		4
.L_3:
        /*0018*/ 	.byte	0x04, 0x12
        /*001a*/ 	.short	(.L_5 - .L_4)
	.align		4
.L_4:
        /*001c*/ 	.word	index@(_Z18add_vectors_kernelPiS_S_i)
        /*0020*/ 	.word	0x00000000
.L_5:


//--------------------- .nv.compat                --------------------------
	.section	.nv.compat,"",@"SHT_CUDA_COMPAT_INFO"
	.align	4
        /*0000*/ 	.byte	0x02, 0x09, 0x00, 0x00, 0x02, 0x02, 0x01, 0x00, 0x02, 0x05, 0x05, 0x00, 0x03, 0x07, 0x01, 0x01
        /*0010*/ 	.byte	0x02, 0x03, 0x00, 0x00, 0x02, 0x06, 0x01, 0x00, 0x04, 0x0b, 0x08, 0x00, 0x09, 0x00, 0x00, 0x00
        /*0020*/ 	.byte	0x00, 0x00, 0x00, 0x00


//--------------------- .nv.info._Z18add_vectors_kernelPiS_S_i --------------------------
	.section	.nv.info._Z18add_vectors_kernelPiS_S_i,"",@"SHT_CUDA_INFO"
	.sectionflags	@""
	.align	4


	//----- nvinfo : EIATTR_CUDA_API_VERSION
	.align		4
        /*0000*/ 	.byte	0x04, 0x37
        /*0002*/ 	.short	(.L_7 - .L_6)
.L_6:
        /*0004*/ 	.word	0x00000082


	//----- nvinfo : EIATTR_KPARAM_INFO
	.align		4
.L_7:
        /*0008*/ 	.byte	0x04, 0x17
        /*000a*/ 	.short	(.L_9 - .L_8)
.L_8:
        /*000c*/ 	.word	0x00000000
        /*0010*/ 	.short	0x0003
        /*0012*/ 	.short	0x0018
        /*0014*/ 	.byte	0x00, 0xf0, 0x11, 0x00


	//----- nvinfo : EIATTR_KPARAM_INFO
	.align		4
.L_9:
        /*0018*/ 	.byte	0x04, 0x17
        /*001a*/ 	.short	(.L_11 - .L_10)
.L_10:
        /*001c*/ 	.word	0x00000000
        /*0020*/ 	.short	0x0002
        /*0022*/ 	.short	0x0010
        /*0024*/ 	.byte	0x00, 0xf0, 0x21, 0x00


	//----- nvinfo : EIATTR_KPARAM_INFO
	.align		4
.L_11:
        /*0028*/ 	.byte	0x04, 0x17
        /*002a*/ 	.short	(.L_13 - .L_12)
.L_12:
        /*002c*/ 	.word	0x00000000
        /*0030*/ 	.short	0x0001
        /*0032*/ 	.short	0x0008
        /*0034*/ 	.byte	0x00, 0xf0, 0x21, 0x00


	//----- nvinfo : EIATTR_KPARAM_INFO
	.align		4
.L_13:
        /*0038*/ 	.byte	0x04, 0x17
        /*003a*/ 	.short	(.L_15 - .L_14)
.L_14:
        /*003c*/ 	.word	0x00000000
        /*0040*/ 	.short	0x0000
        /*0042*/ 	.short	0x0000
        /*0044*/ 	.byte	0x00, 0xf0, 0x21, 0x00


	//----- nvinfo : EIATTR_SPARSE_MMA_MASK
	.align		4
.L_15:
        /*0048*/ 	.byte	0x03, 0x50
        /*004a*/ 	.short	0x0000


	//----- nvinfo : EIATTR_MAXREG_COUNT
	.align		4
        /*004c*/ 	.byte	0x03, 0x1b
        /*004e*/ 	.short	0x00ff


	//----- nvinfo : EIATTR_MERCURY_ISA_VERSION
	.align		4
        /*0050*/ 	.byte	0x03, 0x5f
        /*0052*/ 	.short	0x0101


	//----- nvinfo : EIATTR_VRC_CTA_INIT_COUNT
	.align		4
        /*0054*/ 	.byte	0x02, 0x4a
	.zero		1
	.zero		1


	//----- nvinfo : EIATTR_EXIT_INSTR_OFFSETS
	.align		4
        /*0058*/ 	.byte	0x04, 0x1c
        /*005a*/ 	.short	(.L_17 - .L_16)


	//   ....[0]....
.L_16:
        /*005c*/ 	.word	0x000000a0


	//   ....[1]....
        /*0060*/ 	.word	0x00000160


	//----- nvinfo : EIATTR_CBANK_PARAM_SIZE
	.align		4
.L_17:
        /*0064*/ 	.byte	0x03, 0x19
        /*0066*/ 	.short	0x001c


	//----- nvinfo : EIATTR_PARAM_CBANK
	.align		4
        /*0068*/ 	.byte	0x04, 0x0a
        /*006a*/ 	.short	(.L_19 - .L_18)
	.align		4
.L_18:
        /*006c*/ 	.word	index@(.nv.constant0._Z18add_vectors_kernelPiS_S_i)
        /*0070*/ 	.short	0x0380
        /*0072*/ 	.short	0x001c


	//----- nvinfo : EIATTR_SW_WAR
	.align		4
.L_19:
        /*0074*/ 	.byte	0x04, 0x36
        /*0076*/ 	.short	(.L_21 - .L_20)
.L_20:
        /*0078*/ 	.word	0x00000008
.L_21:


//--------------------- .nv.callgraph             --------------------------
	.section	.nv.callgraph,"",@"SHT_CUDA_CALLGRAPH"
	.align	4
	.sectionentsize	8
	.align		4
        /*0000*/ 	.word	0x00000000
	.align		4
        /*0004*/ 	.word	0xffffffff
	.align		4
        /*0008*/ 	.word	0x00000000
	.align		4
        /*000c*/ 	.word	0xfffffffe
	.align		4
        /*0010*/ 	.word	0x00000000
	.align		4
        /*0014*/ 	.word	0xfffffffd
	.align		4
        /*0018*/ 	.word	0x00000000
	.align		4
        /*001c*/ 	.word	0xfffffffc


//--------------------- .text._Z18add_vectors_kernelPiS_S_i --------------------------
	.section	.text._Z18add_vectors_kernelPiS_S_i,"ax",@progbits
	.align	128
.text._Z18add_vectors_kernelPiS_S_i:
        .type           _Z18add_vectors_kernelPiS_S_i,@function
        .size           _Z18add_vectors_kernelPiS_S_i,(.L_x_1 - _Z18add_vectors_kernelPiS_S_i)
        .other          _Z18add_vectors_kernelPiS_S_i,@"STO_CUDA_ENTRY STV_DEFAULT"
_Z18add_vectors_kernelPiS_S_i:
[----:B------:R-:W-:Y:S01]  /*0000*/  LDC R1, c[0x0][0x37c] ;  /* 0x0000df00ff017b82 */ /* 0x000fe20000000800 */
[----:B------:R-:W0:Y:S07]  /*0010*/  S2R R0, SR_TID.X ;  /* 0x0000000000007919 */ /* 0x000e2e0000002100 */
[----:B------:R-:W1:Y:S01]  /*0020*/  S2UR UR4, SR_CTAID.X ;  /* 0x00000000000479c3 */ /* 0x000e620000002500 */
[----:B------:R-:W2:Y:S07]  /*0030*/  LDCU UR5, c[0x0][0x398] ;  /* 0x00007300ff0577ac */ /* 0x000eae0008000800 */
[----:B------:R-:W3:Y:S01]  /*0040*/  LDC R9, c[0x0][0x360] ;  /* 0x0000d800ff097b82 */ /* 0x000ee20000000800 */
[----:B-1----:R-:W-:Y:S01]  /*0050*/  ULOP3.LUT UR4, UR4, 0xffff, URZ, 0xc0, !UPT ;  /* 0x0000ffff04047892 */ /* 0x002fe2000f8ec0ff */
[----:B0-----:R-:W-:-:S02]  /*0060*/  LOP3.LUT R0, R0, 0xffff, RZ, 0xc0, !PT ;  /* 0x0000ffff00007812 */ /* 0x001fc400078ec0ff */
[----:B---3--:R-:W-:-:S05]  /*0070*/  LOP3.LUT R9, R9, 0xffff, RZ, 0xc0, !PT ;  /* 0x0000ffff09097812 */ /* 0x008fca00078ec0ff */
[----:B------:R-:W-:-:S05]  /*0080*/  IMAD R9, R9, UR4, R0 ;  /* 0x0000000409097c24 */ /* 0x000fca000f8e0200 */
[----:B--2---:R-:W-:-:S13]  /*0090*/  ISETP.GE.AND P0, PT, R9, UR5, PT ;  /* 0x0000000509007c0c */ /* 0x004fda000bf06270 */
[----:B------:R-:W-:Y:S05]  /*00a0*/  @P0 EXIT ;  /* 0x000000000000094d */ /* 0x000fea0003800000 */
[----:B------:R-:W0:Y:S01]  /*00b0*/  LDC.64 R2, c[0x0][0x388] ;  /* 0x0000e200ff027b82 */ /* 0x000e220000000a00 */
[----:B------:R-:W1:Y:S07]  /*00c0*/  LDCU.64 UR4, c[0x0][0x358] ;  /* 0x00006b00ff0477ac */ /* 0x000e6e0008000a00 */
[----:B------:R-:W2:Y:S08]  /*00d0*/  LDC.64 R4, c[0x0][0x390] ;  /* 0x0000e400ff047b82 */ /* 0x000eb00000000a00 */
[----:B------:R-:W3:Y:S01]  /*00e0*/  LDC.64 R6, c[0x0][0x380] ;  /* 0x0000e000ff067b82 */ /* 0x000ee20000000a00 */
[----:B0-----:R-:W-:-:S06]  /*00f0*/  IMAD.WIDE R2, R9, 0x4, R2 ;  /* 0x0000000409027825 */ /* 0x001fcc00078e0202 */
[----:B-1----:R-:W4:Y:S01]  /*0100*/  LDG.E R2, desc[UR4][R2.64] ;  /* 0x0000000402027981 */ /* 0x002f22000c1e1900 */
[----:B--2---:R-:W-:-:S06]  /*0110*/  IMAD.WIDE R4, R9, 0x4, R4 ;  /* 0x0000000409047825 */ /* 0x004fcc00078e0204 */
[----:B------:R-:W4:Y:S01]  /*0120*/  LDG.E R5, desc[UR4][R4.64] ;  /* 0x0000000404057981 */ /* 0x000f22000c1e1900 */
[----:B---3--:R-:W-:Y:S01]  /*0130*/  IMAD.WIDE R6, R9, 0x4, R6 ;  /* 0x0000000409067825 */ /* 0x008fe200078e0206 */
[----:B----4-:R-:W-:-:S05]  /*0140*/  IADD3 R9, PT, PT, R2, R5, RZ ;  /* 0x0000000502097210 */ /* 0x010fca0007ffe0ff */
[----:B------:R-:W-:Y:S01]  /*0150*/  STG.E desc[UR4][R6.64], R9 ;  /* 0x0000000906007986 */ /* 0x000fe2000c101904 */
[----:B------:R-:W-:Y:S05]  /*0160*/  EXIT ;  /* 0x000000000000794d */ /* 0x000fea0003800000 */
.L_x_0:
[----:B------:R-:W-:-:S00]  /*0170*/  BRA `(.L_x_0) ;  /* 0xfffffffc00fc7947 */ /* 0x000fc0000383ffff */
[----:B------:R-:W-:-:S00]  /*0180*/  NOP ;  /* 0x0000000000007918 */ /* 0x000fc00000000000 */
[----:B------:R-:W-:-:S00]  /*0190*/  NOP ;  /* 0x0000000000007918 */ /* 0x000fc00000000000 */
[----:B------:R-:W-:-:S00]  /*01a0*/  NOP ;  /* 0x0000000000007918 */ /* 0x000fc00000000000 */
[----:B------:R-:W-:-:S00]  /*01b0*/  NOP ;  /* 0x0000000000007918 */ /* 0x000fc00000000000 */
[----:B------:R-:W-:-:S00]  /*01c0*/  NOP ;  /* 0x0000000000007918 */ /* 0x000fc00000000000 */
[----:B------:R-:W-:-:S00]  /*01d0*/  NOP ;  /* 0x0000000000007918 */ /* 0x000fc00000000000 */
[----:B------:R-:W-:-:S00]  /*01e0*/  NOP ;  /* 0x0000000000007918 */ /* 0x000fc00000000000 */
[----:B------:R-:W-:-:S00]  /*01f0*/  NOP ;  /* 0x0000000000007918 */ /* 0x000fc00000000000 */
.L_x_1:


//--------------------- .nv.shared.reserved.0     --------------------------
	.section	.nv.shared.reserved.0,"aw",@nobits
	.weak		__nv_reservedSMEM_offset_0_alias
	.size		__nv_reservedSMEM_offset_0_alias, 0, 64
	.other		__nv_reservedSMEM_offset_0_alias,@"STO_CUDA_RESERVED_SHARED STV_DEFAULT"
__nv_reservedSMEM_offset_0_alias:
	.zero		0
	.zero		64


//--------------------- .nv.constant0._Z18add_vectors_kernelPiS_S_i --------------------------
	.section	.nv.constant0._Z18add_vectors_kernelPiS_S_i,"a",@progbits
	.sectionflags	@""
	.align	4
.nv.constant0._Z18add_vectors_kernelPiS_S_i:
	.zero		924


//--------------------- SYMBOLS --------------------------

	.type		.nv.reservedSmem.offset0,@object
	.size		.nv.reservedSmem.offset0,0x4
